//
// Generated by NVIDIA NVVM Compiler
//
// Compiler Build ID: CL-36424714
// Cuda compilation tools, release 13.0, V13.0.88
// Based on NVVM 20.0.0
//

.version 9.0
.target sm_100
.address_size 64

	// .globl	_Z12cuda_forwardPfS_S_

.visible .entry _Z12cuda_forwardPfS_S_(
	.param .u64 .ptr .align 1 _Z12cuda_forwardPfS_S__param_0,
	.param .u64 .ptr .align 1 _Z12cuda_forwardPfS_S__param_1,
	.param .u64 .ptr .align 1 _Z12cuda_forwardPfS_S__param_2
)
{
	.reg .pred 	%p<3>;
	.reg .b32 	%r<23>;
	.reg .b32 	%f<52>;
	.reg .b64 	%rd<15>;

	ld.param.u64 	%rd3, [_Z12cuda_forwardPfS_S__param_0];
	ld.param.u64 	%rd4, [_Z12cuda_forwardPfS_S__param_1];
	ld.param.u64 	%rd5, [_Z12cuda_forwardPfS_S__param_2];
	mov.u32 	%r10, %ctaid.x;
	mov.u32 	%r11, %ntid.x;
	mov.u32 	%r12, %tid.x;
	mad.lo.s32 	%r1, %r10, %r11, %r12;
	setp.gt.s32 	%p1, %r1, 499999;
	@%p1 bra 	$L__BB0_4;
	mul.hi.s32 	%r14, %r1, 1717986919;
	shr.u32 	%r15, %r14, 31;
	shr.s32 	%r16, %r14, 2;
	add.s32 	%r17, %r16, %r15;
	mul.lo.s32 	%r18, %r17, 10;
	sub.s32 	%r19, %r1, %r18;
	mul.lo.s32 	%r21, %r17, 3072;
	mul.lo.s32 	%r20, %r19, 3072;
	cvta.to.global.u64 	%rd6, %rd3;
	add.s64 	%rd1, %rd6, 32;
	cvta.to.global.u64 	%rd7, %rd4;
	add.s64 	%rd2, %rd7, 32;
	mov.f32 	%f51, 0f00000000;
	mov.b32 	%r22, 0;
$L__BB0_2:
	mul.wide.s32 	%rd8, %r21, 4;
	add.s64 	%rd9, %rd1, %rd8;
	mul.wide.s32 	%rd10, %r20, 4;
	add.s64 	%rd11, %rd2, %rd10;
	ld.global.f32 	%f4, [%rd9+-32];
	ld.global.f32 	%f5, [%rd11+-32];
	fma.rn.f32 	%f6, %f4, %f5, %f51;
	ld.global.f32 	%f7, [%rd9+-28];
	ld.global.f32 	%f8, [%rd11+-28];
	fma.rn.f32 	%f9, %f7, %f8, %f6;
	ld.global.f32 	%f10, [%rd9+-24];
	ld.global.f32 	%f11, [%rd11+-24];
	fma.rn.f32 	%f12, %f10, %f11, %f9;
	ld.global.f32 	%f13, [%rd9+-20];
	ld.global.f32 	%f14, [%rd11+-20];
	fma.rn.f32 	%f15, %f13, %f14, %f12;
	ld.global.f32 	%f16, [%rd9+-16];
	ld.global.f32 	%f17, [%rd11+-16];
	fma.rn.f32 	%f18, %f16, %f17, %f15;
	ld.global.f32 	%f19, [%rd9+-12];
	ld.global.f32 	%f20, [%rd11+-12];
	fma.rn.f32 	%f21, %f19, %f20, %f18;
	ld.global.f32 	%f22, [%rd9+-8];
	ld.global.f32 	%f23, [%rd11+-8];
	fma.rn.f32 	%f24, %f22, %f23, %f21;
	ld.global.f32 	%f25, [%rd9+-4];
	ld.global.f32 	%f26, [%rd11+-4];
	fma.rn.f32 	%f27, %f25, %f26, %f24;
	ld.global.f32 	%f28, [%rd9];
	ld.global.f32 	%f29, [%rd11];
	fma.rn.f32 	%f30, %f28, %f29, %f27;
	ld.global.f32 	%f31, [%rd9+4];
	ld.global.f32 	%f32, [%rd11+4];
	fma.rn.f32 	%f33, %f31, %f32, %f30;
	ld.global.f32 	%f34, [%rd9+8];
	ld.global.f32 	%f35, [%rd11+8];
	fma.rn.f32 	%f36, %f34, %f35, %f33;
	ld.global.f32 	%f37, [%rd9+12];
	ld.global.f32 	%f38, [%rd11+12];
	fma.rn.f32 	%f39, %f37, %f38, %f36;
	ld.global.f32 	%f40, [%rd9+16];
	ld.global.f32 	%f41, [%rd11+16];
	fma.rn.f32 	%f42, %f40, %f41, %f39;
	ld.global.f32 	%f43, [%rd9+20];
	ld.global.f32 	%f44, [%rd11+20];
	fma.rn.f32 	%f45, %f43, %f44, %f42;
	ld.global.f32 	%f46, [%rd9+24];
	ld.global.f32 	%f47, [%rd11+24];
	fma.rn.f32 	%f48, %f46, %f47, %f45;
	ld.global.f32 	%f49, [%rd9+28];
	ld.global.f32 	%f50, [%rd11+28];
	fma.rn.f32 	%f51, %f49, %f50, %f48;
	add.s32 	%r22, %r22, 16;
	add.s32 	%r21, %r21, 16;
	add.s32 	%r20, %r20, 16;
	setp.ne.s32 	%p2, %r22, 3072;
	@%p2 bra 	$L__BB0_2;
	cvta.to.global.u64 	%rd12, %rd5;
	mul.wide.s32 	%rd13, %r1, 4;
	add.s64 	%rd14, %rd12, %rd13;
	st.global.f32 	[%rd14], %f51;
$L__BB0_4:
	ret;

}
	// .globl	_Z13cuda_backwardPfS_S_
.visible .entry _Z13cuda_backwardPfS_S_(
	.param .u64 .ptr .align 1 _Z13cuda_backwardPfS_S__param_0,
	.param .u64 .ptr .align 1 _Z13cuda_backwardPfS_S__param_1,
	.param .u64 .ptr .align 1 _Z13cuda_backwardPfS_S__param_2
)
{
	.reg .pred 	%p<3>;
	.reg .b32 	%r<28>;
	.reg .b32 	%f<30>;
	.reg .b64 	%rd<46>;

	ld.param.u64 	%rd23, [_Z13cuda_backwardPfS_S__param_0];
	ld.param.u64 	%rd21, [_Z13cuda_backwardPfS_S__param_1];
	ld.param.u64 	%rd22, [_Z13cuda_backwardPfS_S__param_2];
	cvta.to.global.u64 	%rd1, %rd23;
	mov.u32 	%r10, %ctaid.x;
	mov.u32 	%r11, %ntid.x;
	mov.u32 	%r12, %tid.x;
	mad.lo.s32 	%r1, %r10, %r11, %r12;
	setp.gt.s32 	%p1, %r1, 30719;
	@%p1 bra 	$L__BB1_4;
	mul.hi.s32 	%r14, %r1, 715827883;
	shr.u32 	%r15, %r14, 31;
	shr.s32 	%r16, %r14, 9;
	add.s32 	%r25, %r16, %r15;
	mul.lo.s32 	%r17, %r25, 3072;
	sub.s32 	%r26, %r1, %r17;
	add.s32 	%r18, %r26, 21504;
	mul.wide.u32 	%rd24, %r18, 4;
	add.s64 	%rd45, %rd1, %rd24;
	add.s32 	%r19, %r26, 18432;
	mul.wide.u32 	%rd25, %r19, 4;
	add.s64 	%rd44, %rd1, %rd25;
	add.s32 	%r20, %r26, 15360;
	mul.wide.u32 	%rd26, %r20, 4;
	add.s64 	%rd43, %rd1, %rd26;
	add.s32 	%r21, %r26, 12288;
	mul.wide.u32 	%rd27, %r21, 4;
	add.s64 	%rd42, %rd1, %rd27;
	add.s32 	%r22, %r26, 9216;
	mul.wide.u32 	%rd28, %r22, 4;
	add.s64 	%rd41, %rd1, %rd28;
	add.s32 	%r23, %r26, 6144;
	mul.wide.u32 	%rd29, %r23, 4;
	add.s64 	%rd40, %rd1, %rd29;
	cvta.to.global.u64 	%rd30, %rd22;
	add.s64 	%rd8, %rd30, 160;
	mov.f32 	%f29, 0f00000000;
	mov.b32 	%r27, 3072;
$L__BB1_2:
	mul.wide.s32 	%rd31, %r26, 4;
	add.s64 	%rd32, %rd1, %rd31;
	mul.wide.s32 	%rd33, %r25, 4;
	add.s64 	%rd34, %rd8, %rd33;
	ld.global.f32 	%f4, [%rd32];
	ld.global.f32 	%f5, [%rd34+-160];
	fma.rn.f32 	%f6, %f4, %f5, %f29;
	add.s32 	%r24, %r26, 3072;
	mul.wide.u32 	%rd35, %r24, 4;
	add.s64 	%rd36, %rd1, %rd35;
	ld.global.f32 	%f7, [%rd36];
	ld.global.f32 	%f8, [%rd34+-120];
	fma.rn.f32 	%f9, %f7, %f8, %f6;
	ld.global.f32 	%f10, [%rd40];
	ld.global.f32 	%f11, [%rd34+-80];
	fma.rn.f32 	%f12, %f10, %f11, %f9;
	ld.global.f32 	%f13, [%rd41];
	ld.global.f32 	%f14, [%rd34+-40];
	fma.rn.f32 	%f15, %f13, %f14, %f12;
	ld.global.f32 	%f16, [%rd42];
	ld.global.f32 	%f17, [%rd34];
	fma.rn.f32 	%f18, %f16, %f17, %f15;
	ld.global.f32 	%f19, [%rd43];
	ld.global.f32 	%f20, [%rd34+40];
	fma.rn.f32 	%f21, %f19, %f20, %f18;
	ld.global.f32 	%f22, [%rd44];
	ld.global.f32 	%f23, [%rd34+80];
	fma.rn.f32 	%f24, %f22, %f23, %f21;
	ld.global.f32 	%f25, [%rd45];
	ld.global.f32 	%f26, [%rd34+120];
	fma.rn.f32 	%f29, %f25, %f26, %f24;
	add.s32 	%r27, %r27, 24576;
	add.s32 	%r26, %r26, 24576;
	add.s64 	%rd45, %rd45, 98304;
	add.s64 	%rd44, %rd44, 98304;
	add.s64 	%rd43, %rd43, 98304;
	add.s64 	%rd42, %rd42, 98304;
	add.s64 	%rd41, %rd41, 98304;
	add.s64 	%rd40, %rd40, 98304;
	add.s32 	%r25, %r25, 80;
	setp.ne.s32 	%p2, %r27, 153603072;
	@%p2 bra 	$L__BB1_2;
	cvta.to.global.u64 	%rd37, %rd21;
	mul.wide.s32 	%rd38, %r1, 4;
	add.s64 	%rd39, %rd37, %rd38;
	ld.global.f32 	%f27, [%rd39];
	fma.rn.f32 	%f28, %f29, 0f34A10FB0, %f27;
	st.global.f32 	[%rd39], %f28;
$L__BB1_4:
	ret;

}


// ===== COMPILED SASS (sm_100) =====

	.target	sm_100

	.elftype	@"ET_EXEC"


//--------------------- .note.nv.tkinfo           --------------------------
	.section	.note.nv.tkinfo,"",@"SHT_NOTE"
	.sectionflags	@"SHF_NOTE_NV_TKINFO"
	.tkinfo
        /*0018*/ 	.word	0x00000002
        /*0030*/ 	.string	""
        /*0030*/ 	.string	"ptxas"
        /*0030*/ 	.string	"Cuda compilation tools, release 13.0, V13.0.88"
        /*0030*/ 	.string	"Build cuda_13.0.r13.0/compiler.36424714_0"
        /*0030*/ 	.string	"-arch sm_100 -m 64 "



//--------------------- .note.nv.cuinfo           --------------------------
	.section	.note.nv.cuinfo,"",@"SHT_NOTE"
	.sectionflags	@"SHF_NOTE_NV_CUINFO"
        /*0018*/ 	.short	0x0002
        /*001a*/ 	.short	0x0064
        /*001c*/ 	.short	0x0082
	.zero		2


//--------------------- .nv.info                  --------------------------
	.section	.nv.info,"",@"SHT_CUDA_INFO"
	.align	4


	//----- nvinfo : EIATTR_REGCOUNT
	.align		4
        /*0000*/ 	.byte	0x04, 0x2f
        /*0002*/ 	.short	(.L_1 - .L_0)
	.align		4
.L_0:
        /*0004*/ 	.word	index@(_Z12cuda_forwardPfS_S_)
        /*0008*/ 	.word	0x00000020


	//----- nvinfo : EIATTR_FRAME_SIZE
	.align		4
.L_1:
        /*000c*/ 	.byte	0x04, 0x11
        /*000e*/ 	.short	(.L_3 - .L_2)
	.align		4
.L_2:
        /*0010*/ 	.word	index@(_Z12cuda_forwardPfS_S_)
        /*0014*/ 	.word	0x00000000


	//----- nvinfo : EIATTR_REGCOUNT
	.align		4
.L_3:
        /*0018*/ 	.byte	0x04, 0x2f
        /*001a*/ 	.short	(.L_5 - .L_4)
	.align		4
.L_4:
        /*001c*/ 	.word	index@(_Z13cuda_backwardPfS_S_)
        /*0020*/ 	.word	0x00000020


	//----- nvinfo : EIATTR_FRAME_SIZE
	.align		4
.L_5:
        /*0024*/ 	.byte	0x04, 0x11
        /*0026*/ 	.short	(.L_7 - .L_6)
	.align		4
.L_6:
        /*0028*/ 	.word	index@(_Z13cuda_backwardPfS_S_)
        /*002c*/ 	.word	0x00000000


	//----- nvinfo : EIATTR_MIN_STACK_SIZE
	.align		4
.L_7:
        /*0030*/ 	.byte	0x04, 0x12
        /*0032*/ 	.short	(.L_9 - .L_8)
	.align		4
.L_8:
        /*0034*/ 	.word	index@(_Z13cuda_backwardPfS_S_)
        /*0038*/ 	.word	0x00000000


	//----- nvinfo : EIATTR_MIN_STACK_SIZE
	.align		4
.L_9:
        /*003c*/ 	.byte	0x04, 0x12
        /*003e*/ 	.short	(.L_11 - .L_10)
	.align		4
.L_10:
        /*0040*/ 	.word	index@(_Z12cuda_forwardPfS_S_)
        /*0044*/ 	.word	0x00000000
.L_11:


//--------------------- .nv.compat                --------------------------
	.section	.nv.compat,"",@"SHT_CUDA_COMPAT_INFO"
	.align	4
        /*0000*/ 	.byte	0x02, 0x09, 0x00, 0x00, 0x02, 0x02, 0x01, 0x00, 0x02, 0x05, 0x05, 0x00, 0x03, 0x07, 0x01, 0x01
        /*0010*/ 	.byte	0x02, 0x03, 0x00, 0x00, 0x02, 0x06, 0x01, 0x00, 0x04, 0x0b, 0x08, 0x00, 0x09, 0x00, 0x00, 0x00
        /*0020*/ 	.byte	0x00, 0x00, 0x00, 0x00


//--------------------- .nv.info._Z13cuda_backwardPfS_S_ --------------------------
	.section	.nv.info._Z13cuda_backwardPfS_S_,"",@"SHT_CUDA_INFO"
	.sectionflags	@""
	.align	4


	//----- nvinfo : EIATTR_CUDA_API_VERSION
	.align		4
        /*0000*/ 	.byte	0x04, 0x37
        /*0002*/ 	.short	(.L_13 - .L_12)
.L_12:
        /*0004*/ 	.word	0x00000082


	//----- nvinfo : EIATTR_KPARAM_INFO
	.align		4
.L_13:
        /*0008*/ 	.byte	0x04, 0x17
        /*000a*/ 	.short	(.L_15 - .L_14)
.L_14:
        /*000c*/ 	.word	0x00000000
        /*0010*/ 	.short	0x0002
        /*0012*/ 	.short	0x0010
        /*0014*/ 	.byte	0x00, 0xf5, 0x21, 0x00


	//----- nvinfo : EIATTR_KPARAM_INFO
	.align		4
.L_15:
        /*0018*/ 	.byte	0x04, 0x17
        /*001a*/ 	.short	(.L_17 - .L_16)
.L_16:
        /*001c*/ 	.word	0x00000000
        /*0020*/ 	.short	0x0001
        /*0022*/ 	.short	0x0008
        /*0024*/ 	.byte	0x00, 0xf5, 0x21, 0x00


	//----- nvinfo : EIATTR_KPARAM_INFO
	.align		4
.L_17:
        /*0028*/ 	.byte	0x04, 0x17
        /*002a*/ 	.short	(.L_19 - .L_18)
.L_18:
        /*002c*/ 	.word	0x00000000
        /*0030*/ 	.short	0x0000
        /*0032*/ 	.short	0x0000
        /*0034*/ 	.byte	0x00, 0xf5, 0x21, 0x00


	//----- nvinfo : EIATTR_SPARSE_MMA_MASK
	.align		4
.L_19:
        /*0038*/ 	.byte	0x03, 0x50
        /*003a*/ 	.short	0x0000


	//----- nvinfo : EIATTR_MAXREG_COUNT
	.align		4
        /*003c*/ 	.byte	0x03, 0x1b
        /*003e*/ 	.short	0x00ff


	//----- nvinfo : EIATTR_MERCURY_ISA_VERSION
	.align		4
        /*0040*/ 	.byte	0x03, 0x5f
        /*0042*/ 	.short	0x0101


	//----- nvinfo : EIATTR_VRC_CTA_INIT_COUNT
	.align		4
        /*0044*/ 	.byte	0x02, 0x4a
	.zero		1
	.zero		1


	//----- nvinfo : EIATTR_EXIT_INSTR_OFFSETS
	.align		4
        /*0048*/ 	.byte	0x04, 0x1c
        /*004a*/ 	.short	(.L_21 - .L_20)


	//   ....[0]....
.L_20:
        /*004c*/ 	.word	0x00000060


	//   ....[1]....
        /*0050*/ 	.word	0x00000d00


	//----- nvinfo : EIATTR_CBANK_PARAM_SIZE
	.align		4
.L_21:
        /*0054*/ 	.byte	0x03, 0x19
        /*0056*/ 	.short	0x0018


	//----- nvinfo : EIATTR_PARAM_CBANK
	.align		4
        /*0058*/ 	.byte	0x04, 0x0a
        /*005a*/ 	.short	(.L_23 - .L_22)
	.align		4
.L_22:
        /*005c*/ 	.word	index@(.nv.constant0._Z13cuda_backwardPfS_S_)
        /*0060*/ 	.short	0x0380
        /*0062*/ 	.short	0x0018


	//----- nvinfo : EIATTR_SW_WAR
	.align		4
.L_23:
        /*0064*/ 	.byte	0x04, 0x36
        /*0066*/ 	.short	(.L_25 - .L_24)
.L_24:
        /*0068*/ 	.word	0x00000008
.L_25:


//--------------------- .nv.info._Z12cuda_forwardPfS_S_ --------------------------
	.section	.nv.info._Z12cuda_forwardPfS_S_,"",@"SHT_CUDA_INFO"
	.sectionflags	@""
	.align	4


	//----- nvinfo : EIATTR_CUDA_API_VERSION
	.align		4
        /*0000*/ 	.byte	0x04, 0x37
        /*0002*/ 	.short	(.L_27 - .L_26)
.L_26:
        /*0004*/ 	.word	0x00000082


	//----- nvinfo : EIATTR_KPARAM_INFO
	.align		4
.L_27:
        /*0008*/ 	.byte	0x04, 0x17
        /*000a*/ 	.short	(.L_29 - .L_28)
.L_28:
        /*000c*/ 	.word	0x00000000
        /*0010*/ 	.short	0x0002
        /*0012*/ 	.short	0x0010
        /*0014*/ 	.byte	0x00, 0xf5, 0x21, 0x00


	//----- nvinfo : EIATTR_KPARAM_INFO
	.align		4
.L_29:
        /*0018*/ 	.byte	0x04, 0x17
        /*001a*/ 	.short	(.L_31 - .L_30)
.L_30:
        /*001c*/ 	.word	0x00000000
        /*0020*/ 	.short	0x0001
        /*0022*/ 	.short	0x0008
        /*0024*/ 	.byte	0x00, 0xf5, 0x21, 0x00


	//----- nvinfo : EIATTR_KPARAM_INFO
	.align		4
.L_31:
        /*0028*/ 	.byte	0x04, 0x17
        /*002a*/ 	.short	(.L_33 - .L_32)
.L_32:
        /*002c*/ 	.word	0x00000000
        /*0030*/ 	.short	0x0000
        /*0032*/ 	.short	0x0000
        /*0034*/ 	.byte	0x00, 0xf5, 0x21, 0x00


	//----- nvinfo : EIATTR_SPARSE_MMA_MASK
	.align		4
.L_33:
        /*0038*/ 	.byte	0x03, 0x50
        /*003a*/ 	.short	0x0000


	//----- nvinfo : EIATTR_MAXREG_COUNT
	.align		4
        /*003c*/ 	.byte	0x03, 0x1b
        /*003e*/ 	.short	0x00ff


	//----- nvinfo : EIATTR_MERCURY_ISA_VERSION
	.align		4
        /*0040*/ 	.byte	0x03, 0x5f
        /*0042*/ 	.short	0x0101


	//----- nvinfo : EIATTR_VRC_CTA_INIT_COUNT
	.align		4
        /*0044*/ 	.byte	0x02, 0x4a
	.zero		1
	.zero		1


	//----- nvinfo : EIATTR_EXIT_INSTR_OFFSETS
	.align		4
        /*0048*/ 	.byte	0x04, 0x1c
        /*004a*/ 	.short	(.L_35 - .L_34)


	//   ....[0]....
.L_34:
        /*004c*/ 	.word	0x00000060


	//   ....[1]....
        /*0050*/ 	.word	0x00000530


	//----- nvinfo : EIATTR_CBANK_PARAM_SIZE
	.align		4
.L_35:
        /*0054*/ 	.byte	0x03, 0x19
        /*0056*/ 	.short	0x0018


	//----- nvinfo : EIATTR_PARAM_CBANK
	.align		4
        /*0058*/ 	.byte	0x04, 0x0a
        /*005a*/ 	.short	(.L_37 - .L_36)
	.align		4
.L_36:
        /*005c*/ 	.word	index@(.nv.constant0._Z12cuda_forwardPfS_S_)
        /*0060*/ 	.short	0x0380
        /*0062*/ 	.short	0x0018


	//----- nvinfo : EIATTR_SW_WAR
	.align		4
.L_37:
        /*0064*/ 	.byte	0x04, 0x36
        /*0066*/ 	.short	(.L_39 - .L_38)
.L_38:
        /*0068*/ 	.word	0x00000008
.L_39:


//--------------------- .nv.callgraph             --------------------------
	.section	.nv.callgraph,"",@"SHT_CUDA_CALLGRAPH"
	.align	4
	.sectionentsize	8
	.align		4
        /*0000*/ 	.word	0x00000000
	.align		4
        /*0004*/ 	.word	0xffffffff
	.align		4
        /*0008*/ 	.word	0x00000000
	.align		4
        /*000c*/ 	.word	0xfffffffe
	.align		4
        /*0010*/ 	.word	0x00000000
	.align		4
        /*0014*/ 	.word	0xfffffffd
	.align		4
        /*0018*/ 	.word	0x00000000
	.align		4
        /*001c*/ 	.word	0xfffffffc


//--------------------- .text._Z13cuda_backwardPfS_S_ --------------------------
	.section	.text._Z13cuda_backwardPfS_S_,"ax",@progbits
	.align	128
        .global         _Z13cuda_backwardPfS_S_
        .type           _Z13cuda_backwardPfS_S_,@function
        .size           _Z13cuda_backwardPfS_S_,(.L_x_4 - _Z13cuda_backwardPfS_S_)
        .other          _Z13cuda_backwardPfS_S_,@"STO_CUDA_ENTRY STV_DEFAULT"
_Z13cuda_backwardPfS_S_:
.text._Z13cuda_backwardPfS_S_:
[----:B------:R-:W-:Y:S01]  /*0000*/  LDC R1, c[0x0][0x37c] ;  /* 0x0000df00ff017b82 */ /* 0x000fe20000000800 */
[----:B------:R-:W0:Y:S07]  /*0010*/  S2R R3, SR_TID.X ;  /* 0x0000000000037919 */ /* 0x000e2e0000002100 */
[----:B------:R-:W0:Y:S08]  /*0020*/  S2UR UR4, SR_CTAID.X ;  /* 0x00000000000479c3 */ /* 0x000e300000002500 */
[----:B------:R-:W0:Y:S02]  /*0030*/  LDC R2, c[0x0][0x360] ;  /* 0x0000d800ff027b82 */ /* 0x000e240000000800 */
[----:B0-----:R-:W-:-:S05]  /*0040*/  IMAD R2, R2, UR4, R3 ;  /* 0x0000000402027c24 */ /* 0x001fca000f8e0203 */
[----:B------:R-:W-:-:S13]  /*0050*/  ISETP.GT.AND P0, PT, R2, 0x77ff, PT ;  /* 0x000077ff0200780c */ /* 0x000fda0003f04270 */
[----:B------:R-:W-:Y:S05]  /*0060*/  @P0 EXIT ;  /* 0x000000000000094d */ /* 0x000fea0003800000 */
[----:B------:R-:W-:Y:S01]  /*0070*/  IMAD.HI R3, R2, 0x2aaaaaab, RZ ;  /* 0x2aaaaaab02037827 */ /* 0x000fe200078e02ff */
[----:B------:R-:W0:Y:S01]  /*0080*/  LDC.64 R10, c[0x0][0x380] ;  /* 0x0000e000ff0a7b82 */ /* 0x000e220000000a00 */
[----:B------:R-:W1:Y:S02]  /*0090*/  LDCU.64 UR4, c[0x0][0x390] ;  /* 0x00007200ff0477ac */ /* 0x000e640008000a00 */
[----:B------:R-:W-:Y:S01]  /*00a0*/  HFMA2 R24, -RZ, RZ, 0, 0 ;  /* 0x00000000ff187431 */ /* 0x000fe200000001ff */
[----:B------:R-:W-:Y:S01]  /*00b0*/  SHF.R.U32.HI R0, RZ, 0x1f, R3 ;  /* 0x0000001fff007819 */ /* 0x000fe20000011603 */
[----:B------:R-:W2:Y:S03]  /*00c0*/  LDCU.64 UR6, c[0x0][0x358] ;  /* 0x00006b00ff0677ac */ /* 0x000ea60008000a00 */
[----:B------:R-:W-:-:S05]  /*00d0*/  LEA.HI.SX32 R3, R3, R0, 0x17 ;  /* 0x0000000003037211 */ /* 0x000fca00078fbaff */
[----:B------:R-:W-:-:S05]  /*00e0*/  IMAD R4, R3, -0xc00, R2 ;  /* 0xfffff40003047824 */ /* 0x000fca00078e0202 */
[C---:B------:R-:W-:Y:S01]  /*00f0*/  IADD3 R7, PT, PT, R4.reuse, 0x5400, RZ ;  /* 0x0000540004077810 */ /* 0x040fe20007ffe0ff */
[----:B-1----:R-:W-:Y:S01]  /*0100*/  UIADD3 UR4, UP0, UPT, UR4, 0xa0, URZ ;  /* 0x000000a004047890 */ /* 0x002fe2000ff1e0ff */
[C---:B------:R-:W-:Y:S02]  /*0110*/  IADD3 R13, PT, PT, R4.reuse, 0x3c00, RZ ;  /* 0x00003c00040d7810 */ /* 0x040fe40007ffe0ff */
[C---:B------:R-:W-:Y:S01]  /*0120*/  IADD3 R9, PT, PT, R4.reuse, 0x4800, RZ ;  /* 0x0000480004097810 */ /* 0x040fe20007ffe0ff */
[----:B------:R-:W-:Y:S01]  /*0130*/  UIADD3.X UR5, UPT, UPT, URZ, UR5, URZ, UP0, !UPT ;  /* 0x00000005ff057290 */ /* 0x000fe200087fe4ff */
[--C-:B0-----:R-:W-:Y:S01]  /*0140*/  IMAD.WIDE.U32 R6, R7, 0x4, R10.reuse ;  /* 0x0000000407067825 */ /* 0x101fe200078e000a */
[C---:B------:R-:W-:Y:S02]  /*0150*/  IADD3 R21, PT, PT, R4.reuse, 0x3000, RZ ;  /* 0x0000300004157810 */ /* 0x040fe40007ffe0ff */
[C---:B------:R-:W-:Y:S01]  /*0160*/  IADD3 R27, PT, PT, R4.reuse, 0x2400, RZ ;  /* 0x00002400041b7810 */ /* 0x040fe20007ffe0ff */
[----:B------:R-:W-:Y:S01]  /*0170*/  IMAD.WIDE.U32 R8, R9, 0x4, R10 ;  /* 0x0000000409087825 */ /* 0x000fe200078e000a */
[----:B------:R-:W-:-:S02]  /*0180*/  IADD3 R17, PT, PT, R4, 0x1800, RZ ;  /* 0x0000180004117810 */ /* 0x000fc40007ffe0ff */
[----:B------:R-:W-:Y:S01]  /*0190*/  MOV R0, R6 ;  /* 0x0000000600007202 */ /* 0x000fe20000000f00 */
[--C-:B------:R-:W-:Y:S01]  /*01a0*/  IMAD.WIDE.U32 R20, R21, 0x4, R10.reuse ;  /* 0x0000000415147825 */ /* 0x100fe200078e000a */
[----:B------:R-:W-:Y:S02]  /*01b0*/  MOV R5, R7 ;  /* 0x0000000700057202 */ /* 0x000fe40000000f00 */
[----:B------:R-:W-:Y:S01]  /*01c0*/  MOV R12, UR4 ;  /* 0x00000004000c7c02 */ /* 0x000fe20008000f00 */
[--C-:B------:R-:W-:Y:S01]  /*01d0*/  IMAD.WIDE.U32 R6, R13, 0x4, R10.reuse ;  /* 0x000000040d067825 */ /* 0x100fe200078e000a */
[----:B------:R-:W-:Y:S01]  /*01e0*/  MOV R13, UR5 ;  /* 0x00000005000d7c02 */ /* 0x000fe20008000f00 */
[----:B------:R-:W-:Y:S02]  /*01f0*/  UMOV UR4, 0xc00 ;  /* 0x00000c0000047882 */ /* 0x000fe40000000000 */
[----:B------:R-:W-:-:S04]  /*0200*/  IMAD.WIDE.U32 R26, R27, 0x4, R10 ;  /* 0x000000041b1a7825 */ /* 0x000fc800078e000a */
[----:B--2---:R-:W-:-:S07]  /*0210*/  IMAD.WIDE.U32 R16, R17, 0x4, R10 ;  /* 0x0000000411107825 */ /* 0x004fce00078e000a */
.L_x_0:
[----:B------:R-:W-:-:S04]  /*0220*/  IMAD.WIDE R22, R4, 0x4, R10 ;  /* 0x0000000404167825 */ /* 0x000fc800078e020a */
[----:B------:R-:W-:Y:S01]  /*0230*/  IMAD.WIDE R14, R3, 0x4, R12 ;  /* 0x00000004030e7825 */ /* 0x000fe200078e020c */
[----:B------:R-:W-:Y:S01]  /*0240*/  IADD3 R19, PT, PT, R4, 0xc00, RZ ;  /* 0x00000c0004137810 */ /* 0x000fe20007ffe0ff */
[----:B------:R-:W2:Y:S04]  /*0250*/  LDG.E R23, desc[UR6][R22.64] ;  /* 0x0000000616177981 */ /* 0x000ea8000c1e1900 */
[----:B------:R-:W2:Y:S01]  /*0260*/  LDG.E R25, desc[UR6][R14.64+-0xa0] ;  /* 0xffff60060e197981 */ /* 0x000ea2000c1e1900 */
[----:B------:R-:W-:-:S03]  /*0270*/  IMAD.WIDE.U32 R18, R19, 0x4, R10 ;  /* 0x0000000413127825 */ /* 0x000fc600078e000a */
[----:B------:R-:W3:Y:S04]  /*0280*/  LDG.E R29, desc[UR6][R16.64] ;  /* 0x00000006101d7981 */ /* 0x000ee8000c1e1900 */
[----:B------:R0:W4:Y:S04]  /*0290*/  LDG.E R19, desc[UR6][R18.64] ;  /* 0x0000000612137981 */ /* 0x000128000c1e1900 */
[----:B------:R-:W3:Y:S04]  /*02a0*/  LDG.E R28, desc[UR6][R14.64+-0x50] ;  /* 0xffffb0060e1c7981 */ /* 0x000ee8000c1e1900 */
[----:B------:R-:W5:Y:S01]  /*02b0*/  LDG.E R22, desc[UR6][R14.64+-0x28] ;  /* 0xffffd8060e167981 */ /* 0x000f62000c1e1900 */
[----:B--2---:R-:W-:-:S03]  /*02c0*/  FFMA R24, R23, R25, R24 ;  /* 0x0000001917187223 */ /* 0x004fc60000000018 */
[----:B------:R-:W4:Y:S01]  /*02d0*/  LDG.E R25, desc[UR6][R14.64+-0x78] ;  /* 0xffff88060e197981 */ /* 0x000f22000c1e1900 */
[----:B0-----:R-:W-:-:S03]  /*02e0*/  MOV R18, R26 ;  /* 0x0000001a00127202 */ /* 0x001fc60000000f00 */
[----:B------:R-:W2:Y:S01]  /*02f0*/  LDG.E R26, desc[UR6][R14.64] ;  /* 0x000000060e1a7981 */ /* 0x000ea2000c1e1900 */
[----:B----4-:R-:W-:Y:S01]  /*0300*/  FFMA R24, R19, R25, R24 ;  /* 0x0000001913187223 */ /* 0x010fe20000000018 */
[----:B------:R-:W-:Y:S02]  /*0310*/  MOV R19, R27 ;  /* 0x0000001b00137202 */ /* 0x000fe40000000f00 */
[----:B------:R-:W2:Y:S04]  /*0320*/  LDG.E R25, desc[UR6][R20.64] ;  /* 0x0000000614197981 */ /* 0x000ea8000c1e1900 */
[----:B------:R-:W5:Y:S01]  /*0330*/  LDG.E R23, desc[UR6][R18.64] ;  /* 0x0000000612177981 */ /* 0x000f62000c1e1900 */
[----:B---3--:R-:W-:-:S03]  /*0340*/  FFMA R24, R29, R28, R24 ;  /* 0x0000001c1d187223 */ /* 0x008fc60000000018 */
[----:B------:R0:W3:Y:S01]  /*0350*/  LDG.E R28, desc[UR6][R14.64+0x78] ;  /* 0x000078060e1c7981 */ /* 0x0000e2000c1e1900 */
[----:B-----5:R-:W-:-:S03]  /*0360*/  FFMA R22, R23, R22, R24 ;  /* 0x0000001617167223 */ /* 0x020fc60000000018 */
[----:B------:R-:W4:Y:S01]  /*0370*/  LDG.E R23, desc[UR6][R6.64] ;  /* 0x0000000606177981 */ /* 0x000f22000c1e1900 */
[----:B--2---:R-:W-:-:S03]  /*0380*/  FFMA R22, R25, R26, R22 ;  /* 0x0000001a19167223 */ /* 0x004fc60000000016 */
[----:B------:R-:W4:Y:S04]  /*0390*/  LDG.E R26, desc[UR6][R14.64+0x28] ;  /* 0x000028060e1a7981 */ /* 0x000f28000c1e1900 */
[----:B------:R-:W2:Y:S04]  /*03a0*/  LDG.E R24, desc[UR6][R8.64] ;  /* 0x0000000608187981 */ /* 0x000ea8000c1e1900 */
[----:B------:R-:W2:Y:S01]  /*03b0*/  LDG.E R25, desc[UR6][R14.64+0x50] ;  /* 0x000050060e197981 */ /* 0x000ea2000c1e1900 */
[----:B----4-:R-:W-:Y:S01]  /*03c0*/  FFMA R27, R23, R26, R22 ;  /* 0x0000001a171b7223 */ /* 0x010fe20000000016 */
[----:B------:R-:W-:-:S02]  /*03d0*/  MOV R22, R0 ;  /* 0x0000000000167202 */ /* 0x000fc40000000f00 */
[----:B------:R-:W-:-:S05]  /*03e0*/  MOV R23, R5 ;  /* 0x0000000500177202 */ /* 0x000fca0000000f00 */
[----:B------:R-:W3:Y:S01]  /*03f0*/  LDG.E R0, desc[UR6][R22.64] ;  /* 0x0000000616007981 */ /* 0x000ee2000c1e1900 */
[----:B--2---:R-:W-:Y:S01]  /*0400*/  FFMA R5, R24, R25, R27 ;  /* 0x0000001918057223 */ /* 0x004fe2000000001b */
[C---:B------:R-:W-:Y:S02]  /*0410*/  IADD3 R27, PT, PT, R4.reuse, 0x6000, RZ ;  /* 0x00006000041b7810 */ /* 0x040fe40007ffe0ff */
[----:B------:R-:W-:Y:S02]  /*0420*/  IADD3 R25, PT, PT, R3, 0x50, RZ ;  /* 0x0000005003197810 */ /* 0x000fe40007ffe0ff */
[----:B0-----:R-:W-:Y:S01]  /*0430*/  IADD3 R15, PT, PT, R4, 0x6c00, RZ ;  /* 0x00006c00040f7810 */ /* 0x001fe20007ffe0ff */
[----:B------:R-:W-:-:S04]  /*0440*/  IMAD.WIDE R26, R27, 0x4, R10 ;  /* 0x000000041b1a7825 */ /* 0x000fc800078e020a */
[----:B------:R-:W-:Y:S02]  /*0450*/  IMAD.WIDE R24, R25, 0x4, R12 ;  /* 0x0000000419187825 */ /* 0x000fe400078e020c */
[----:B------:R-:W2:Y:S02]  /*0460*/  LDG.E R26, desc[UR6][R26.64] ;  /* 0x000000061a1a7981 */ /* 0x000ea4000c1e1900 */
[----:B------:R-:W-:Y:S02]  /*0470*/  IMAD.WIDE.U32 R14, R15, 0x4, R10 ;  /* 0x000000040f0e7825 */ /* 0x000fe400078e000a */
[----:B------:R-:W2:Y:S04]  /*0480*/  LDG.E R29, desc[UR6][R24.64+-0xa0] ;  /* 0xffff6006181d7981 */ /* 0x000ea8000c1e1900 */
[----:B------:R-:W4:Y:S04]  /*0490*/  LDG.E R14, desc[UR6][R14.64] ;  /* 0x000000060e0e7981 */ /* 0x000f28000c1e1900 */
[----:B------:R-:W5:Y:S04]  /*04a0*/  LDG.E R27, desc[UR6][R20.64+0x18000] ;  /* 0x01800006141b7981 */ /* 0x000f68000c1e1900 */
[----:B------:R-:W5:Y:S01]  /*04b0*/  LDG.E R15, desc[UR6][R24.64+0x50] ;  /* 0x00005006180f7981 */ /* 0x000f62000c1e1900 */
[----:B---3--:R-:W-:-:S03]  /*04c0*/  FFMA R5, R0, R28, R5 ;  /* 0x0000001c00057223 */ /* 0x008fc60000000005 */
[----:B------:R-:W4:Y:S04]  /*04d0*/  LDG.E R0, desc[UR6][R24.64+-0x78] ;  /* 0xffff880618007981 */ /* 0x000f28000c1e1900 */
[----:B------:R-:W3:Y:S01]  /*04e0*/  LDG.E R28, desc[UR6][R24.64+-0x50] ;  /* 0xffffb006181c7981 */ /* 0x000ee2000c1e1900 */
[----:B--2---:R-:W-:-:S03]  /*04f0*/  FFMA R5, R26, R29, R5 ;  /* 0x0000001d1a057223 */ /* 0x004fc60000000005 */
[----:B------:R-:W3:Y:S04]  /*0500*/  LDG.E R29, desc[UR6][R16.64+0x18000] ;  /* 0x01800006101d7981 */ /* 0x000ee8000c1e1900 */
[----:B------:R-:W2:Y:S01]  /*0510*/  LDG.E R26, desc[UR6][R24.64+-0x28] ;  /* 0xffffd806181a7981 */ /* 0x000ea2000c1e1900 */
[----:B----4-:R-:W-:-:S03]  /*0520*/  FFMA R0, R14, R0, R5 ;  /* 0x000000000e007223 */ /* 0x010fc60000000005 */
[----:B------:R-:W2:Y:S04]  /*0530*/  LDG.E R5, desc[UR6][R18.64+0x18000] ;  /* 0x0180000612057981 */ /* 0x000ea8000c1e1900 */
[----:B------:R-:W4:Y:S01]  /*0540*/  LDG.E R14, desc[UR6][R24.64+0x28] ;  /* 0x00002806180e7981 */ /* 0x000f22000c1e1900 */
[----:B---3--:R-:W-:-:S03]  /*0550*/  FFMA R0, R29, R28, R0 ;  /* 0x0000001c1d007223 */ /* 0x008fc60000000000 */
[----:B------:R-:W5:Y:S01]  /*0560*/  LDG.E R28, desc[UR6][R24.64] ;  /* 0x00000006181c7981 */ /* 0x000f62000c1e1900 */
[----:B--2---:R-:W-:-:S03]  /*0570*/  FFMA R0, R5, R26, R0 ;  /* 0x0000001a05007223 */ /* 0x004fc60000000000 */
[----:B------:R-:W4:Y:S04]  /*0580*/  LDG.E R5, desc[UR6][R6.64+0x18000] ;  /* 0x0180000606057981 */ /* 0x000f28000c1e1900 */
[----:B------:R-:W2:Y:S01]  /*0590*/  LDG.E R26, desc[UR6][R8.64+0x18000] ;  /* 0x01800006081a7981 */ /* 0x000ea2000c1e1900 */
[----:B-----5:R-:W-:-:S03]  /*05a0*/  FFMA R0, R27, R28, R0 ;  /* 0x0000001c1b007223 */ /* 0x020fc60000000000 */
[----:B------:R-:W3:Y:S01]  /*05b0*/  LDG.E R28, desc[UR6][R22.64+0x18000] ;  /* 0x01800006161c7981 */ /* 0x000ee2000c1e1900 */
[----:B----4-:R-:W-:-:S03]  /*05c0*/  FFMA R5, R5, R14, R0 ;  /* 0x0000000e05057223 */ /* 0x010fc60000000000 */
[----:B------:R-:W3:Y:S01]  /*05d0*/  LDG.E R0, desc[UR6][R24.64+0x78] ;  /* 0x0000780618007981 */ /* 0x000ee2000c1e1900 */
[----:B------:R-:W-:Y:S01]  /*05e0*/  IADD3 R27, PT, PT, R4, 0xc000, RZ ;  /* 0x0000c000041b7810 */ /* 0x000fe20007ffe0ff */
[----:B--2---:R-:W-:Y:S01]  /*05f0*/  FFMA R5, R26, R15, R5 ;  /* 0x0000000f1a057223 */ /* 0x004fe20000000005 */
[----:B------:R-:W-:-:S03]  /*0600*/  IADD3 R15, PT, PT, R3, 0xa0, RZ ;  /* 0x000000a0030f7810 */ /* 0x000fc60007ffe0ff */
[----:B------:R-:W-:-:S04]  /*0610*/  IMAD.WIDE R26, R27, 0x4, R10 ;  /* 0x000000041b1a7825 */ /* 0x000fc800078e020a */
[----:B------:R-:W-:Y:S02]  /*0620*/  IMAD.WIDE R14, R15, 0x4, R12 ;  /* 0x000000040f0e7825 */ /* 0x000fe400078e020c */
[----:B------:R-:W2:Y:S04]  /*0630*/  LDG.E R26, desc[UR6][R26.64] ;  /* 0x000000061a1a7981 */ /* 0x000ea8000c1e1900 */
[----:B------:R-:W2:Y:S04]  /*0640*/  LDG.E R29, desc[UR6][R14.64+-0xa0] ;  /* 0xffff60060e1d7981 */ /* 0x000ea8000c1e1900 */
[----:B------:R-:W4:Y:S01]  /*0650*/  LDG.E R27, desc[UR6][R20.64+0x30000] ;  /* 0x03000006141b7981 */ /* 0x000f22000c1e1900 */
[----:B---3--:R-:W-:Y:S01]  /*0660*/  FFMA R5, R28, R0, R5 ;  /* 0x000000001c057223 */ /* 0x008fe20000000005 */
[----:B------:R-:W-:-:S02]  /*0670*/  IADD3 R0, PT, PT, R4, 0xcc00, RZ ;  /* 0x0000cc0004007810 */ /* 0x000fc40007ffe0ff */
[----:B------:R-:W3:Y:S03]  /*0680*/  LDG.E R28, desc[UR6][R14.64+-0x50] ;  /* 0xffffb0060e1c7981 */ /* 0x000ee6000c1e1900 */
[----:B------:R-:W-:Y:S02]  /*0690*/  IMAD.WIDE.U32 R24, R0, 0x4, R10 ;  /* 0x0000000400187825 */ /* 0x000fe400078e000a */
[----:B------:R-:W5:Y:S04]  /*06a0*/  LDG.E R0, desc[UR6][R14.64+-0x78] ;  /* 0xffff88060e007981 */ /* 0x000f68000c1e1900 */
[----:B------:R-:W5:Y:S01]  /*06b0*/  LDG.E R24, desc[UR6][R24.64] ;  /* 0x0000000618187981 */ /* 0x000f62000c1e1900 */
[----:B--2---:R-:W-:-:S03]  /*06c0*/  FFMA R5, R26, R29, R5 ;  /* 0x0000001d1a057223 */ /* 0x004fc60000000005 */
[----:B------:R-:W3:Y:S04]  /*06d0*/  LDG.E R29, desc[UR6][R16.64+0x30000] ;  /* 0x03000006101d7981 */ /* 0x000ee8000c1e1900 */
[----:B------:R-:W2:Y:S04]  /*06e0*/  LDG.E R26, desc[UR6][R14.64+-0x28] ;  /* 0xffffd8060e1a7981 */ /* 0x000ea8000c1e1900 */
[----:B------:R-:W4:Y:S01]  /*06f0*/  LDG.E R25, desc[UR6][R14.64+0x50] ;  /* 0x000050060e197981 */ /* 0x000f22000c1e1900 */
[----:B-----5:R-:W-:-:S03]  /*0700*/  FFMA R0, R24, R0, R5 ;  /* 0x0000000018007223 */ /* 0x020fc60000000005 */
[----:B------:R-:W2:Y:S01]  /*0710*/  LDG.E R5, desc[UR6][R18.64+0x30000] ;  /* 0x0300000612057981 */ /* 0x000ea2000c1e1900 */
[----:B---3--:R-:W-:-:S03]  /*0720*/  FFMA R0, R29, R28, R0 ;  /* 0x0000001c1d007223 */ /* 0x008fc60000000000 */
[----:B------:R-:W3:Y:S04]  /*0730*/  LDG.E R24, desc[UR6][R14.64+0x28] ;  /* 0x000028060e187981 */ /* 0x000ee8000c1e1900 */
[----:B------:R-:W4:Y:S01]  /*0740*/  LDG.E R28, desc[UR6][R14.64] ;  /* 0x000000060e1c7981 */ /* 0x000f22000c1e1900 */
[----:B--2---:R-:W-:-:S03]  /*0750*/  FFMA R0, R5, R26, R0 ;  /* 0x0000001a05007223 */ /* 0x004fc60000000000 */
[----:B------:R-:W3:Y:S04]  /*0760*/  LDG.E R5, desc[UR6][R6.64+0x30000] ;  /* 0x0300000606057981 */ /* 0x000ee8000c1e1900 */
[----:B------:R-:W2:Y:S01]  /*0770*/  LDG.E R26, desc[UR6][R8.64+0x30000] ;  /* 0x03000006081a7981 */ /* 0x000ea2000c1e1900 */
[----:B----4-:R-:W-:-:S03]  /*0780*/  FFMA R0, R27, R28, R0 ;  /* 0x0000001c1b007223 */ /* 0x010fc60000000000 */
[----:B------:R-:W4:Y:S01]  /*0790*/  LDG.E R28, desc[UR6][R22.64+0x30000] ;  /* 0x03000006161c7981 */ /* 0x000f22000c1e1900 */
[----:B------:R-:W-:Y:S01]  /*07a0*/  IADD3 R27, PT, PT, R4, 0x12000, RZ ;  /* 0x00012000041b7810 */ /* 0x000fe20007ffe0ff */
[----:B---3--:R-:W-:Y:S02]  /*07b0*/  FFMA R5, R5, R24, R0 ;  /* 0x0000001805057223 */ /* 0x008fe40000000000 */
[----:B------:R-:W4:Y:S02]  /*07c0*/  LDG.E R0, desc[UR6][R14.64+0x78] ;  /* 0x000078060e007981 */ /* 0x000f24000c1e1900 */
[----:B--2---:R-:W-:Y:S01]  /*07d0*/  FFMA R5, R26, R25, R5 ;  /* 0x000000191a057223 */ /* 0x004fe20000000005 */
[----:B------:R-:W-:Y:S01]  /*07e0*/  IADD3 R25, PT, PT, R3, 0xf0, RZ ;  /* 0x000000f003197810 */ /* 0x000fe20007ffe0ff */
[----:B------:R-:W-:-:S04]  /*07f0*/  IMAD.WIDE R26, R27, 0x4, R10 ;  /* 0x000000041b1a7825 */ /* 0x000fc800078e020a */
[----:B------:R-:W-:Y:S02]  /*0800*/  IMAD.WIDE R24, R25, 0x4, R12 ;  /* 0x0000000419187825 */ /* 0x000fe400078e020c */
[----:B------:R-:W2:Y:S04]  /*0810*/  LDG.E R26, desc[UR6][R26.64] ;  /* 0x000000061a1a7981 */ /* 0x000ea8000c1e1900 */
[----:B------:R-:W2:Y:S04]  /*0820*/  LDG.E R29, desc[UR6][R24.64+-0xa0] ;  /* 0xffff6006181d7981 */ /* 0x000ea8000c1e1900 */
[----:B------:R-:W3:Y:S01]  /*0830*/  LDG.E R27, desc[UR6][R20.64+0x48000] ;  /* 0x04800006141b7981 */ /* 0x000ee2000c1e1900 */
[----:B----4-:R-:W-:Y:S01]  /*0840*/  FFMA R5, R28, R0, R5 ;  /* 0x000000001c057223 */ /* 0x010fe20000000005 */
[----:B------:R-:W-:-:S02]  /*0850*/  IADD3 R0, PT, PT, R4, 0x12c00, RZ ;  /* 0x00012c0004007810 */ /* 0x000fc40007ffe0ff */
[----:B------:R-:W4:Y:S03]  /*0860*/  LDG.E R28, desc[UR6][R24.64+-0x50] ;  /* 0xffffb006181c7981 */ /* 0x000f26000c1e1900 */
[----:B------:R-:W-:Y:S02]  /*0870*/  IMAD.WIDE.U32 R14, R0, 0x4, R10 ;  /* 0x00000004000e7825 */ /* 0x000fe400078e000a */
[----:B------:R-:W5:Y:S04]  /*0880*/  LDG.E R0, desc[UR6][R24.64+-0x78] ;  /* 0xffff880618007981 */ /* 0x000f68000c1e1900 */
[----:B------:R-:W5:Y:S01]  /*0890*/  LDG.E R14, desc[UR6][R14.64] ;  /* 0x000000060e0e7981 */ /* 0x000f62000c1e1900 */
[----:B--2---:R-:W-:-:S03]  /*08a0*/  FFMA R5, R26, R29, R5 ;  /* 0x0000001d1a057223 */ /* 0x004fc60000000005 */
[----:B------:R-:W4:Y:S04]  /*08b0*/  LDG.E R29, desc[UR6][R16.64+0x48000] ;  /* 0x04800006101d7981 */ /* 0x000f28000c1e1900 */
[----:B------:R-:W2:Y:S04]  /*08c0*/  LDG.E R26, desc[UR6][R24.64+-0x28] ;  /* 0xffffd806181a7981 */ /* 0x000ea8000c1e1900 */
[----:B------:R-:W3:Y:S01]  /*08d0*/  LDG.E R15, desc[UR6][R22.64+0x48000] ;  /* 0x04800006160f7981 */ /* 0x000ee2000c1e1900 */
[----:B-----5:R-:W-:-:S03]  /*08e0*/  FFMA R0, R14, R0, R5 ;  /* 0x000000000e007223 */ /* 0x020fc60000000005 */
[----:B------:R-:W2:Y:S01]  /*08f0*/  LDG.E R5, desc[UR6][R18.64+0x48000] ;  /* 0x0480000612057981 */ /* 0x000ea2000c1e1900 */
[----:B----4-:R-:W-:-:S03]  /*0900*/  FFMA R0, R29, R28, R0 ;  /* 0x0000001c1d007223 */ /* 0x010fc60000000000 */
[----:B------:R-:W3:Y:S04]  /*0910*/  LDG.E R28, desc[UR6][R24.64] ;  /* 0x00000006181c7981 */ /* 0x000ee8000c1e1900 */
[----:B------:R-:W4:Y:S04]  /*0920*/  LDG.E R14, desc[UR6][R6.64+0x48000] ;  /* 0x04800006060e7981 */ /* 0x000f28000c1e1900 */
[----:B------:R-:W5:Y:S01]  /*0930*/  LDG.E R29, desc[UR6][R8.64+0x48000] ;  /* 0x04800006081d7981 */ /* 0x000f62000c1e1900 */
[----:B--2---:R-:W-:-:S03]  /*0940*/  FFMA R0, R5, R26, R0 ;  /* 0x0000001a05007223 */ /* 0x004fc60000000000 */
[----:B------:R-:W4:Y:S04]  /*0950*/  LDG.E R5, desc[UR6][R24.64+0x28] ;  /* 0x0000280618057981 */ /* 0x000f28000c1e1900 */
[----:B------:R-:W5:Y:S01]  /*0960*/  LDG.E R26, desc[UR6][R24.64+0x50] ;  /* 0x00005006181a7981 */ /* 0x000f62000c1e1900 */
[----:B---3--:R-:W-:-:S03]  /*0970*/  FFMA R27, R27, R28, R0 ;  /* 0x0000001c1b1b7223 */ /* 0x008fc60000000000 */
[----:B------:R-:W2:Y:S01]  /*0980*/  LDG.E R0, desc[UR6][R24.64+0x78] ;  /* 0x0000780618007981 */ /* 0x000ea2000c1e1900 */
[----:B----4-:R-:W-:Y:S01]  /*0990*/  FFMA R14, R14, R5, R27 ;  /* 0x000000050e0e7223 */ /* 0x010fe2000000001b */
[----:B------:R-:W-:-:S03]  /*09a0*/  IADD3 R27, PT, PT, R4, 0x18000, RZ ;  /* 0x00018000041b7810 */ /* 0x000fc60007ffe0ff */
[----:B-----5:R-:W-:Y:S01]  /*09b0*/  FFMA R14, R29, R26, R14 ;  /* 0x0000001a1d0e7223 */ /* 0x020fe2000000000e */
[----:B------:R-:W-:Y:S01]  /*09c0*/  IADD3 R29, PT, PT, R3, 0x140, RZ ;  /* 0x00000140031d7810 */ /* 0x000fe20007ffe0ff */
[----:B------:R-:W-:-:S04]  /*09d0*/  IMAD.WIDE R26, R27, 0x4, R10 ;  /* 0x000000041b1a7825 */ /* 0x000fc800078e020a */
[----:B------:R-:W-:Y:S02]  /*09e0*/  IMAD.WIDE R28, R29, 0x4, R12 ;  /* 0x000000041d1c7825 */ /* 0x000fe400078e020c */
[----:B------:R-:W3:Y:S04]  /*09f0*/  LDG.E R26, desc[UR6][R26.64] ;  /* 0x000000061a1a7981 */ /* 0x000ee8000c1e1900 */
[----:B------:R-:W3:Y:S01]  /*0a00*/  LDG.E R5, desc[UR6][R28.64+-0xa0] ;  /* 0xffff60061c057981 */ /* 0x000ee2000c1e1900 */
[----:B--2---:R-:W-:Y:S01]  /*0a10*/  FFMA R25, R15, R0, R14 ;  /* 0x000000000f197223 */ /* 0x004fe2000000000e */
[----:B------:R-:W-:Y:S02]  /*0a20*/  IADD3 R15, PT, PT, R4, 0x18c00, RZ ;  /* 0x00018c00040f7810 */ /* 0x000fe40007ffe0ff */
[----:B------:R-:W2:Y:S03]  /*0a30*/  LDG.E R0, desc[UR6][R28.64+-0x78] ;  /* 0xffff88061c007981 */ /* 0x000ea6000c1e1900 */
[----:B------:R-:W-:Y:S01]  /*0a40*/  IMAD.WIDE.U32 R14, R15, 0x4, R10 ;  /* 0x000000040f0e7825 */ /* 0x000fe200078e000a */
[----:B------:R-:W4:Y:S04]  /*0a50*/  LDG.E R24, desc[UR6][R28.64+-0x50] ;  /* 0xffffb0061c187981 */ /* 0x000f28000c1e1900 */
[----:B------:R-:W5:Y:S04]  /*0a60*/  LDG.E R27, desc[UR6][R6.64+0x60000] ;  /* 0x06000006061b7981 */ /* 0x000f68000c1e1900 */
[----:B------:R-:W2:Y:S04]  /*0a70*/  LDG.E R14, desc[UR6][R14.64] ;  /* 0x000000060e0e7981 */ /* 0x000ea8000c1e1900 */
[----:B------:R-:W5:Y:S01]  /*0a80*/  LDG.E R15, desc[UR6][R28.64+0x50] ;  /* 0x000050061c0f7981 */ /* 0x000f62000c1e1900 */
[----:B---3--:R-:W-:-:S03]  /*0a90*/  FFMA R5, R26, R5, R25 ;  /* 0x000000051a057223 */ /* 0x008fc60000000019 */
[----:B------:R-:W4:Y:S04]  /*0aa0*/  LDG.E R25, desc[UR6][R16.64+0x60000] ;  /* 0x0600000610197981 */ /* 0x000f28000c1e1900 */
[----:B------:R-:W3:Y:S01]  /*0ab0*/  LDG.E R26, desc[UR6][R28.64+-0x28] ;  /* 0xffffd8061c1a7981 */ /* 0x000ee2000c1e1900 */
[----:B--2---:R-:W-:-:S03]  /*0ac0*/  FFMA R0, R14, R0, R5 ;  /* 0x000000000e007223 */ /* 0x004fc60000000005 */
[----:B------:R-:W3:Y:S04]  /*0ad0*/  LDG.E R5, desc[UR6][R18.64+0x60000] ;  /* 0x0600000612057981 */ /* 0x000ee8000c1e1900 */
[----:B------:R0:W2:Y:S01]  /*0ae0*/  LDG.E R14, desc[UR6][R8.64+0x60000] ;  /* 0x06000006080e7981 */ /* 0x0000a2000c1e1900 */
[----:B----4-:R-:W-:-:S03]  /*0af0*/  FFMA R0, R25, R24, R0 ;  /* 0x0000001819007223 */ /* 0x010fc60000000000 */
[----:B------:R-:W4:Y:S04]  /*0b00*/  LDG.E R24, desc[UR6][R20.64+0x60000] ;  /* 0x0600000614187981 */ /* 0x000f28000c1e1900 */
[----:B------:R-:W4:Y:S01]  /*0b10*/  LDG.E R25, desc[UR6][R28.64] ;  /* 0x000000061c197981 */ /* 0x000f22000c1e1900 */
[----:B---3--:R-:W-:-:S03]  /*0b20*/  FFMA R5, R5, R26, R0 ;  /* 0x0000001a05057223 */ /* 0x008fc60000000000 */
[----:B------:R-:W5:Y:S01]  /*0b30*/  LDG.E R0, desc[UR6][R28.64+0x28] ;  /* 0x000028061c007981 */ /* 0x000f62000c1e1900 */
[----:B------:R-:W-:Y:S01]  /*0b40*/  UIADD3 UR4, UPT, UPT, UR4, 0x1e000, URZ ;  /* 0x0001e00004047890 */ /* 0x000fe2000fffe0ff */
[----:B----4-:R-:W-:Y:S02]  /*0b50*/  FFMA R26, R24, R25, R5 ;  /* 0x00000019181a7223 */ /* 0x010fe40000000005 */
[----:B------:R-:W3:Y:S04]  /*0b60*/  LDG.E R24, desc[UR6][R28.64+0x78] ;  /* 0x000078061c187981 */ /* 0x000ee8000c1e1900 */
[----:B------:R-:W3:Y:S01]  /*0b70*/  LDG.E R25, desc[UR6][R22.64+0x60000] ;  /* 0x0600000616197981 */ /* 0x000ee2000c1e1900 */
[----:B------:R-:W-:Y:S01]  /*0b80*/  UISETP.NE.AND UP0, UPT, UR4, 0x927cc00, UPT ;  /* 0x0927cc000400788c */ /* 0x000fe2000bf05270 */
[----:B-----5:R-:W-:Y:S01]  /*0b90*/  FFMA R27, R27, R0, R26 ;  /* 0x000000001b1b7223 */ /* 0x020fe2000000001a */
[----:B------:R-:W-:-:S02]  /*0ba0*/  IADD3 R0, P0, PT, R22, 0x78000, RZ ;  /* 0x0007800016007810 */ /* 0x000fc40007f1e0ff */
[----:B------:R-:W-:Y:S02]  /*0bb0*/  IADD3 R6, P1, PT, R6, 0x78000, RZ ;  /* 0x0007800006067810 */ /* 0x000fe40007f3e0ff */
[----:B------:R-:W-:Y:S02]  /*0bc0*/  IADD3.X R5, PT, PT, RZ, R23, RZ, P0, !PT ;  /* 0x00000017ff057210 */ /* 0x000fe400007fe4ff */
[----:B0-----:R-:W-:Y:S01]  /*0bd0*/  IADD3 R8, P0, PT, R8, 0x78000, RZ ;  /* 0x0007800008087810 */ /* 0x001fe20007f1e0ff */
[----:B--2---:R-:W-:Y:S01]  /*0be0*/  FFMA R14, R14, R15, R27 ;  /* 0x0000000f0e0e7223 */ /* 0x004fe2000000001b */
[----:B------:R-:W-:Y:S02]  /*0bf0*/  IADD3.X R7, PT, PT, RZ, R7, RZ, P1, !PT ;  /* 0x00000007ff077210 */ /* 0x000fe40000ffe4ff */
[----:B------:R-:W-:Y:S02]  /*0c00*/  IADD3.X R9, PT, PT, RZ, R9, RZ, P0, !PT ;  /* 0x00000009ff097210 */ /* 0x000fe400007fe4ff */
[----:B------:R-:W-:-:S02]  /*0c10*/  IADD3 R20, P0, PT, R20, 0x78000, RZ ;  /* 0x0007800014147810 */ /* 0x000fc40007f1e0ff */
[----:B------:R-:W-:Y:S02]  /*0c20*/  IADD3 R26, P1, PT, R18, 0x78000, RZ ;  /* 0x00078000121a7810 */ /* 0x000fe40007f3e0ff */
[----:B------:R-:W-:Y:S02]  /*0c30*/  IADD3 R16, P2, PT, R16, 0x78000, RZ ;  /* 0x0007800010107810 */ /* 0x000fe40007f5e0ff */
[----:B------:R-:W-:Y:S02]  /*0c40*/  IADD3.X R21, PT, PT, RZ, R21, RZ, P0, !PT ;  /* 0x00000015ff157210 */ /* 0x000fe400007fe4ff */
[----:B------:R-:W-:Y:S02]  /*0c50*/  IADD3.X R27, PT, PT, RZ, R19, RZ, P1, !PT ;  /* 0x00000013ff1b7210 */ /* 0x000fe40000ffe4ff */
[----:B------:R-:W-:Y:S02]  /*0c60*/  IADD3.X R17, PT, PT, RZ, R17, RZ, P2, !PT ;  /* 0x00000011ff117210 */ /* 0x000fe400017fe4ff */
[----:B------:R-:W-:-:S02]  /*0c70*/  IADD3 R4, PT, PT, R4, 0x1e000, RZ ;  /* 0x0001e00004047810 */ /* 0x000fc40007ffe0ff */
[----:B------:R-:W-:Y:S01]  /*0c80*/  IADD3 R3, PT, PT, R3, 0x190, RZ ;  /* 0x0000019003037810 */ /* 0x000fe20007ffe0ff */
[----:B---3--:R-:W-:Y:S01]  /*0c90*/  FFMA R24, R25, R24, R14 ;  /* 0x0000001819187223 */ /* 0x008fe2000000000e */
[----:B------:R-:W-:Y:S06]  /*0ca0*/  BRA.U UP0, `(.L_x_0) ;  /* 0xfffffff5005c7547 */ /* 0x000fec000b83ffff */
[----:B------:R-:W0:Y:S02]  /*0cb0*/  LDC.64 R4, c[0x0][0x388] ;  /* 0x0000e200ff047b82 */ /* 0x000e240000000a00 */
[----:B0-----:R-:W-:-:S05]  /*0cc0*/  IMAD.WIDE R2, R2, 0x4, R4 ;  /* 0x0000000402027825 */ /* 0x001fca00078e0204 */
[----:B------:R-:W2:Y:S02]  /*0cd0*/  LDG.E R5, desc[UR6][R2.64] ;  /* 0x0000000602057981 */ /* 0x000ea4000c1e1900 */
[----:B--2---:R-:W-:-:S05]  /*0ce0*/  FFMA R5, R24, 3.0000001061125658453e-07, R5 ;  /* 0x34a10fb018057823 */ /* 0x004fca0000000005 */
[----:B------:R-:W-:Y:S01]  /*0cf0*/  STG.E desc[UR6][R2.64], R5 ;  /* 0x0000000502007986 */ /* 0x000fe2000c101906 */
[----:B------:R-:W-:Y:S05]  /*0d00*/  EXIT ;  /* 0x000000000000794d */ /* 0x000fea0003800000 */
.L_x_1:
[----:B------:R-:W-:-:S00]  /*0d10*/  BRA `(.L_x_1) ;  /* 0xfffffffc00fc7947 */ /* 0x000fc0000383ffff */
[----:B------:R-:W-:-:S00]  /*0d20*/  NOP ;  /* 0x0000000000007918 */ /* 0x000fc00000000000 */
        /* <DEDUP_REMOVED lines=13> */
.L_x_4:


//--------------------- .text._Z12cuda_forwardPfS_S_ --------------------------
	.section	.text._Z12cuda_forwardPfS_S_,"ax",@progbits
	.align	128
        .global         _Z12cuda_forwardPfS_S_
        .type           _Z12cuda_forwardPfS_S_,@function
        .size           _Z12cuda_forwardPfS_S_,(.L_x_5 - _Z12cuda_forwardPfS_S_)
        .other          _Z12cuda_forwardPfS_S_,@"STO_CUDA_ENTRY STV_DEFAULT"
_Z12cuda_forwardPfS_S_:
.text._Z12cuda_forwardPfS_S_:
[----:B------:R-:W-:Y:S01]  /*0000*/  LDC R1, c[0x0][0x37c] ;  /* 0x0000df00ff017b82 */ /* 0x000fe20000000800 */
[----:B------:R-:W0:Y:S07]  /*0010*/  S2R R3, SR_TID.X ;  /* 0x0000000000037919 */ /* 0x000e2e0000002100 */
[----:B------:R-:W0:Y:S08]  /*0020*/  S2UR UR4, SR_CTAID.X ;  /* 0x00000000000479c3 */ /* 0x000e300000002500 */
[----:B------:R-:W0:Y:S02]  /*0030*/  LDC R0, c[0x0][0x360] ;  /* 0x0000d800ff007b82 */ /* 0x000e240000000800 */
[----:B0-----:R-:W-:-:S05]  /*0040*/  IMAD R0, R0, UR4, R3 ;  /* 0x0000000400007c24 */ /* 0x001fca000f8e0203 */
[----:B------:R-:W-:-:S13]  /*0050*/  ISETP.GT.AND P0, PT, R0, 0x7a11f, PT ;  /* 0x0007a11f0000780c */ /* 0x000fda0003f04270 */
[----:B------:R-:W-:Y:S05]  /*0060*/  @P0 EXIT ;  /* 0x000000000000094d */ /* 0x000fea0003800000 */
[----:B------:R-:W0:Y:S01]  /*0070*/  LDCU.128 UR8, c[0x0][0x380] ;  /* 0x00007000ff0877ac */ /* 0x000e220008000c00 */
[----:B------:R-:W-:-:S04]  /*0080*/  IMAD.HI R2, R0, 0x66666667, RZ ;  /* 0x6666666700027827 */ /* 0x000fc800078e02ff */
[----:B------:R-:W-:Y:S01]  /*0090*/  HFMA2 R14, -RZ, RZ, 0, 0 ;  /* 0x00000000ff0e7431 */ /* 0x000fe200000001ff */
[----:B------:R-:W1:Y:S01]  /*00a0*/  LDCU.64 UR12, c[0x0][0x358] ;  /* 0x00006b00ff0c77ac */ /* 0x000e620008000a00 */
[----:B------:R-:W-:Y:S01]  /*00b0*/  SHF.R.U32.HI R3, RZ, 0x1f, R2 ;  /* 0x0000001fff037819 */ /* 0x000fe20000011602 */
[----:B------:R-:W-:-:S03]  /*00c0*/  UMOV UR4, URZ ;  /* 0x000000ff00047c82 */ /* 0x000fc60008000000 */
[----:B------:R-:W-:-:S05]  /*00d0*/  LEA.HI.SX32 R3, R2, R3, 0x1e ;  /* 0x0000000302037211 */ /* 0x000fca00078ff2ff */
[C---:B------:R-:W-:Y:S02]  /*00e0*/  IMAD R6, R3.reuse, -0xa, R0 ;  /* 0xfffffff603067824 */ /* 0x040fe400078e0200 */
[----:B------:R-:W-:Y:S01]  /*00f0*/  IMAD R7, R3, 0xc00, RZ ;  /* 0x00000c0003077824 */ /* 0x000fe200078e02ff */
[----:B0-----:R-:W-:Y:S01]  /*0100*/  UIADD3 UR7, UP0, UPT, UR8, 0x20, URZ ;  /* 0x0000002008077890 */ /* 0x001fe2000ff1e0ff */
[----:B------:R-:W-:Y:S01]  /*0110*/  IMAD R6, R6, 0xc00, RZ ;  /* 0x00000c0006067824 */ /* 0x000fe200078e02ff */
[----:B------:R-:W-:Y:S02]  /*0120*/  UIADD3 UR5, UP1, UPT, UR10, 0x20, URZ ;  /* 0x000000200a057890 */ /* 0x000fe4000ff3e0ff */
[----:B------:R-:W-:Y:S02]  /*0130*/  UIADD3.X UR8, UPT, UPT, URZ, UR9, URZ, UP0, !UPT ;  /* 0x00000009ff087290 */ /* 0x000fe400087fe4ff */
[----:B-1----:R-:W-:-:S12]  /*0140*/  UIADD3.X UR6, UPT, UPT, URZ, UR11, URZ, UP1, !UPT ;  /* 0x0000000bff067290 */ /* 0x002fd80008ffe4ff */
.L_x_2:
[----:B------:R-:W-:Y:S02]  /*0150*/  MOV R4, UR7 ;  /* 0x0000000700047c02 */ /* 0x000fe40008000f00 */
[----:B------:R-:W-:Y:S02]  /*0160*/  MOV R5, UR8 ;  /* 0x0000000800057c02 */ /* 0x000fe40008000f00 */
[----:B------:R-:W-:Y:S02]  /*0170*/  MOV R2, UR5 ;  /* 0x0000000500027c02 */ /* 0x000fe40008000f00 */
[----:B------:R-:W-:Y:S01]  /*0180*/  MOV R3, UR6 ;  /* 0x0000000600037c02 */ /* 0x000fe20008000f00 */
[----:B------:R-:W-:-:S04]  /*0190*/  IMAD.WIDE R4, R7, 0x4, R4 ;  /* 0x0000000407047825 */ /* 0x000fc800078e0204 */
[----:B------:R-:W-:Y:S01]  /*01a0*/  IMAD.WIDE R2, R6, 0x4, R2 ;  /* 0x0000000406027825 */ /* 0x000fe200078e0202 */
[----:B------:R-:W2:Y:S04]  /*01b0*/  LDG.E R15, desc[UR12][R4.64+-0x20] ;  /* 0xffffe00c040f7981 */ /* 0x000ea8000c1e1900 */
[----:B------:R-:W2:Y:S04]  /*01c0*/  LDG.E R16, desc[UR12][R2.64+-0x20] ;  /* 0xffffe00c02107981 */ /* 0x000ea8000c1e1900 */
[----:B------:R-:W3:Y:S04]  /*01d0*/  LDG.E R24, desc[UR12][R4.64+-0x1c] ;  /* 0xffffe40c04187981 */ /* 0x000ee8000c1e1900 */
[----:B------:R-:W3:Y:S04]  /*01e0*/  LDG.E R25, desc[UR12][R2.64+-0x1c] ;  /* 0xffffe40c02197981 */ /* 0x000ee8000c1e1900 */
[----:B------:R-:W4:Y:S04]  /*01f0*/  LDG.E R19, desc[UR12][R4.64+-0x18] ;  /* 0xffffe80c04137981 */ /* 0x000f28000c1e1900 */
[----:B------:R-:W4:Y:S04]  /*0200*/  LDG.E R18, desc[UR12][R2.64+-0x18] ;  /* 0xffffe80c02127981 */ /* 0x000f28000c1e1900 */
[----:B------:R-:W5:Y:S04]  /*0210*/  LDG.E R20, desc[UR12][R4.64+-0x14] ;  /* 0xffffec0c04147981 */ /* 0x000f68000c1e1900 */
        /* <DEDUP_REMOVED lines=11> */
[----:B------:R-:W5:Y:S01]  /*02d0*/  LDG.E R27, desc[UR12][R2.64+0x1c] ;  /* 0x00001c0c021b7981 */ /* 0x000f62000c1e1900 */
[----:B--2---:R-:W-:-:S03]  /*02e0*/  FFMA R15, R15, R16, R14 ;  /* 0x000000100f0f7223 */ /* 0x004fc6000000000e */
[----:B------:R-:W2:Y:S04]  /*02f0*/  LDG.E R16, desc[UR12][R4.64] ;  /* 0x0000000c04107981 */ /* 0x000ea8000c1e1900 */
[----:B------:R-:W2:Y:S01]  /*0300*/  LDG.E R14, desc[UR12][R4.64+0x4] ;  /* 0x0000040c040e7981 */ /* 0x000ea2000c1e1900 */
[----:B---3--:R-:W-:-:S03]  /*0310*/  FFMA R24, R24, R25, R15 ;  /* 0x0000001918187223 */ /* 0x008fc6000000000f */
[----:B------:R-:W3:Y:S01]  /*0320*/  LDG.E R15, desc[UR12][R2.64+0x4] ;  /* 0x0000040c020f7981 */ /* 0x000ee2000c1e1900 */
[----:B----4-:R-:W-:-:S03]  /*0330*/  FFMA R25, R19, R18, R24 ;  /* 0x0000001213197223 */ /* 0x010fc60000000018 */
[----:B------:R-:W4:Y:S04]  /*0340*/  LDG.E R18, desc[UR12][R4.64+0x8] ;  /* 0x0000080c04127981 */ /* 0x000f28000c1e1900 */
[----:B------:R-:W4:Y:S01]  /*0350*/  LDG.E R19, desc[UR12][R2.64+0x8] ;  /* 0x0000080c02137981 */ /* 0x000f22000c1e1900 */
[----:B-----5:R-:W-:-:S03]  /*0360*/  FFMA R25, R20, R21, R25 ;  /* 0x0000001514197223 */ /* 0x020fc60000000019 */
[----:B------:R-:W5:Y:S04]  /*0370*/  LDG.E R20, desc[UR12][R4.64+0xc] ;  /* 0x00000c0c04147981 */ /* 0x000f68000c1e1900 */
[----:B------:R-:W5:Y:S01]  /*0380*/  LDG.E R21, desc[UR12][R2.64+0xc] ;  /* 0x00000c0c02157981 */ /* 0x000f62000c1e1900 */
[----:B------:R-:W-:-:S03]  /*0390*/  FFMA R25, R22, R23, R25 ;  /* 0x0000001716197223 */ /* 0x000fc60000000019 */
[----:B------:R-:W5:Y:S04]  /*03a0*/  LDG.E R22, desc[UR12][R4.64+0x10] ;  /* 0x0000100c04167981 */ /* 0x000f68000c1e1900 */
[----:B------:R-:W5:Y:S01]  /*03b0*/  LDG.E R23, desc[UR12][R2.64+0x10] ;  /* 0x0000100c02177981 */ /* 0x000f62000c1e1900 */
[----:B------:R-:W-:-:S03]  /*03c0*/  FFMA R29, R12, R13, R25 ;  /* 0x0000000d0c1d7223 */ /* 0x000fc60000000019 */
[----:B------:R-:W5:Y:S04]  /*03d0*/  LDG.E R24, desc[UR12][R4.64+0x14] ;  /* 0x0000140c04187981 */ /* 0x000f68000c1e1900 */
[----:B------:R-:W5:Y:S04]  /*03e0*/  LDG.E R25, desc[UR12][R2.64+0x14] ;  /* 0x0000140c02197981 */ /* 0x000f68000c1e1900 */
[----:B------:R-:W5:Y:S04]  /*03f0*/  LDG.E R12, desc[UR12][R4.64+0x18] ;  /* 0x0000180c040c7981 */ /* 0x000f68000c1e1900 */
[----:B------:R-:W5:Y:S01]  /*0400*/  LDG.E R13, desc[UR12][R2.64+0x18] ;  /* 0x0000180c020d7981 */ /* 0x000f62000c1e1900 */
[----:B------:R-:W-:-:S04]  /*0410*/  FFMA R9, R10, R9, R29 ;  /* 0x000000090a097223 */ /* 0x000fc8000000001d */
[----:B------:R-:W-:Y:S01]  /*0420*/  FFMA R9, R8, R11, R9 ;  /* 0x0000000b08097223 */ /* 0x000fe20000000009 */
[----:B------:R-:W-:-:S04]  /*0430*/  UIADD3 UR4, UPT, UPT, UR4, 0x10, URZ ;  /* 0x0000001004047890 */ /* 0x000fc8000fffe0ff */
[----:B------:R-:W-:Y:S01]  /*0440*/  UISETP.NE.AND UP0, UPT, UR4, 0xc00, UPT ;  /* 0x00000c000400788c */ /* 0x000fe2000bf05270 */
[----:B------:R-:W-:Y:S02]  /*0450*/  IADD3 R7, PT, PT, R7, 0x10, RZ ;  /* 0x0000001007077810 */ /* 0x000fe40007ffe0ff */
[----:B------:R-:W-:Y:S01]  /*0460*/  IADD3 R6, PT, PT, R6, 0x10, RZ ;  /* 0x0000001006067810 */ /* 0x000fe20007ffe0ff */
[----:B--2---:R-:W-:-:S04]  /*0470*/  FFMA R9, R16, R17, R9 ;  /* 0x0000001110097223 */ /* 0x004fc80000000009 */
[----:B---3--:R-:W-:-:S04]  /*0480*/  FFMA R9, R14, R15, R9 ;  /* 0x0000000f0e097223 */ /* 0x008fc80000000009 */
[----:B----4-:R-:W-:-:S04]  /*0490*/  FFMA R9, R18, R19, R9 ;  /* 0x0000001312097223 */ /* 0x010fc80000000009 */
[----:B-----5:R-:W-:-:S04]  /*04a0*/  FFMA R9, R20, R21, R9 ;  /* 0x0000001514097223 */ /* 0x020fc80000000009 */
[----:B------:R-:W-:-:S04]  /*04b0*/  FFMA R9, R22, R23, R9 ;  /* 0x0000001716097223 */ /* 0x000fc80000000009 */
[----:B------:R-:W-:-:S04]  /*04c0*/  FFMA R9, R24, R25, R9 ;  /* 0x0000001918097223 */ /* 0x000fc80000000009 */
[----:B------:R-:W-:-:S04]  /*04d0*/  FFMA R9, R12, R13, R9 ;  /* 0x0000000d0c097223 */ /* 0x000fc80000000009 */
[----:B------:R-:W-:Y:S01]  /*04e0*/  FFMA R14, R26, R27, R9 ;  /* 0x0000001b1a0e7223 */ /* 0x000fe20000000009 */
[----:B------:R-:W-:Y:S06]  /*04f0*/  BRA.U UP0, `(.L_x_2) ;  /* 0xfffffffd00147547 */ /* 0x000fec000b83ffff */
[----:B------:R-:W0:Y:S02]  /*0500*/  LDC.64 R2, c[0x0][0x390] ;  /* 0x0000e400ff027b82 */ /* 0x000e240000000a00 */
[----:B0-----:R-:W-:-:S05]  /*0510*/  IMAD.WIDE R2, R0, 0x4, R2 ;  /* 0x0000000400027825 */ /* 0x001fca00078e0202 */
[----:B------:R-:W-:Y:S01]  /*0520*/  STG.E desc[UR12][R2.64], R14 ;  /* 0x0000000e02007986 */ /* 0x000fe2000c10190c */
[----:B------:R-:W-:Y:S05]  /*0530*/  EXIT ;  /* 0x000000000000794d */ /* 0x000fea0003800000 */
.L_x_3:
        /* <DEDUP_REMOVED lines=12> */
.L_x_5:


//--------------------- .nv.shared.reserved.0     --------------------------
	.section	.nv.shared.reserved.0,"aw",@nobits
	.weak		__nv_reservedSMEM_offset_0_alias
	.size		__nv_reservedSMEM_offset_0_alias, 0, 64
	.other		__nv_reservedSMEM_offset_0_alias,@"STO_CUDA_RESERVED_SHARED STV_DEFAULT"
__nv_reservedSMEM_offset_0_alias:
	.zero		0
	.zero		64


//--------------------- .nv.constant0._Z13cuda_backwardPfS_S_ --------------------------
	.section	.nv.constant0._Z13cuda_backwardPfS_S_,"a",@progbits
	.sectionflags	@""
	.align	4
.nv.constant0._Z13cuda_backwardPfS_S_:
	.zero		920


//--------------------- .nv.constant0._Z12cuda_forwardPfS_S_ --------------------------
	.section	.nv.constant0._Z12cuda_forwardPfS_S_,"a",@progbits
	.sectionflags	@""
	.align	4
.nv.constant0._Z12cuda_forwardPfS_S_:
	.zero		920


//--------------------- SYMBOLS --------------------------

	.type		.nv.reservedSmem.offset0,@object
	.size		.nv.reservedSmem.offset0,0x4
